	.headerflags	@"EF_CUDA_TEXMODE_UNIFIED EF_CUDA_64BIT_ADDRESS EF_CUDA_ACCELERATORS EF_CUDA_SM90 EF_CUDA_VIRTUAL_SM(EF_CUDA_SM90)"
	.elftype	@"ET_EXEC"


//--------------------- .nv.info                  --------------------------
	.section	.nv.info,"",@"SHT_CUDA_INFO"
	.align	4


	//----- nvinfo : EIATTR_REGCOUNT
	.align		4
        /*0000*/ 	.byte	0x04, 0x2f
        /*0002*/ 	.short	(.L_3 - .L_2)
	.align		4
.L_2:
        /*0004*/ 	.word	index@(triton_poi_fused__native_batch_norm_legit_no_training_add_2)
        /*0008*/ 	.word	0x0000001f


	//----- nvinfo : EIATTR_MIN_STACK_SIZE
	.align		4
.L_3:
        /*000c*/ 	.byte	0x04, 0x12
        /*000e*/ 	.short	(.L_5 - .L_4)
	.align		4
.L_4:
        /*0010*/ 	.word	index@(triton_poi_fused__native_batch_norm_legit_no_training_add_2)
        /*0014*/ 	.word	0x00000000


	//----- nvinfo : EIATTR_FRAME_SIZE
	.align		4
.L_5:
        /*0018*/ 	.byte	0x04, 0x11
        /*001a*/ 	.short	(.L_7 - .L_6)
	.align		4
.L_6:
        /*001c*/ 	.word	index@(triton_poi_fused__native_batch_norm_legit_no_training_add_2)
        /*0020*/ 	.word	0x00000000


	//----- nvinfo : EIATTR_MIN_STACK_SIZE
	.align		4
.L_7:
        /*0024*/ 	.byte	0x04, 0x12
        /*0026*/ 	.short	(.L_9 - .L_8)
	.align		4
.L_8:
        /*0028*/ 	.word	index@(triton_poi_fused__native_batch_norm_legit_no_training_add_2)
        /*002c*/ 	.word	0x00000000
.L_9:


//--------------------- .nv.info.triton_poi_fused__native_batch_norm_legit_no_training_add_2 --------------------------
	.section	.nv.info.triton_poi_fused__native_batch_norm_legit_no_training_add_2,"",@"SHT_CUDA_INFO"
	.sectionflags	@""
	.align	4


	//----- nvinfo : EIATTR_CUDA_API_VERSION
	.align		4
        /*0000*/ 	.byte	0x04, 0x37
        /*0002*/ 	.short	(.L_11 - .L_10)
.L_10:
        /*0004*/ 	.word	0x0000007c


	//----- nvinfo : EIATTR_KPARAM_INFO
	.align		4
.L_11:
        /*0008*/ 	.byte	0x04, 0x17
        /*000a*/ 	.short	(.L_13 - .L_12)
.L_12:
        /*000c*/ 	.word	0x00000000
        /*0010*/ 	.short	0x000f
        /*0012*/ 	.short	0x0074
        /*0014*/ 	.byte	0x00, 0xf0, 0x11, 0x00


	//----- nvinfo : EIATTR_KPARAM_INFO
	.align		4
.L_13:
        /*0018*/ 	.byte	0x04, 0x17
        /*001a*/ 	.short	(.L_15 - .L_14)
.L_14:
        /*001c*/ 	.word	0x00000000
        /*0020*/ 	.short	0x000e
        /*0022*/ 	.short	0x0070
        /*0024*/ 	.byte	0x00, 0xf0, 0x11, 0x00


	//----- nvinfo : EIATTR_KPARAM_INFO
	.align		4
.L_15:
        /*0028*/ 	.byte	0x04, 0x17
        /*002a*/ 	.short	(.L_17 - .L_16)
.L_16:
        /*002c*/ 	.word	0x00000000
        /*0030*/ 	.short	0x000d
        /*0032*/ 	.short	0x0068
        /*0034*/ 	.byte	0x00, 0xf4, 0x21, 0x00


	//----- nvinfo : EIATTR_KPARAM_INFO
	.align		4
.L_17:
        /*0038*/ 	.byte	0x04, 0x17
        /*003a*/ 	.short	(.L_19 - .L_18)
.L_18:
        /*003c*/ 	.word	0x00000000
        /*0040*/ 	.short	0x000c
        /*0042*/ 	.short	0x0060
        /*0044*/ 	.byte	0x00, 0xf4, 0x21, 0x00


	//----- nvinfo : EIATTR_KPARAM_INFO
	.align		4
.L_19:
        /*0048*/ 	.byte	0x04, 0x17
        /*004a*/ 	.short	(.L_21 - .L_20)
.L_20:
        /*004c*/ 	.word	0x00000000
        /*0050*/ 	.short	0x000b
        /*0052*/ 	.short	0x0058
        /*0054*/ 	.byte	0x00, 0xf4, 0x21, 0x00


	//----- nvinfo : EIATTR_KPARAM_INFO
	.align		4
.L_21:
        /*0058*/ 	.byte	0x04, 0x17
        /*005a*/ 	.short	(.L_23 - .L_22)
.L_22:
        /*005c*/ 	.word	0x00000000
        /*0060*/ 	.short	0x000a
        /*0062*/ 	.short	0x0050
        /*0064*/ 	.byte	0x00, 0xf4, 0x21, 0x00


	//----- nvinfo : EIATTR_KPARAM_INFO
	.align		4
.L_23:
        /*0068*/ 	.byte	0x04, 0x17
        /*006a*/ 	.short	(.L_25 - .L_24)
.L_24:
        /*006c*/ 	.word	0x00000000
        /*0070*/ 	.short	0x0009
        /*0072*/ 	.short	0x0048
        /*0074*/ 	.byte	0x00, 0xf4, 0x21, 0x00


	//----- nvinfo : EIATTR_KPARAM_INFO
	.align		4
.L_25:
        /*0078*/ 	.byte	0x04, 0x17
        /*007a*/ 	.short	(.L_27 - .L_26)
.L_26:
        /*007c*/ 	.word	0x00000000
        /*0080*/ 	.short	0x0008
        /*0082*/ 	.short	0x0040
        /*0084*/ 	.byte	0x00, 0xf4, 0x21, 0x00


	//----- nvinfo : EIATTR_KPARAM_INFO
	.align		4
.L_27:
        /*0088*/ 	.byte	0x04, 0x17
        /*008a*/ 	.short	(.L_29 - .L_28)
.L_28:
        /*008c*/ 	.word	0x00000000
        /*0090*/ 	.short	0x0007
        /*0092*/ 	.short	0x0038
        /*0094*/ 	.byte	0x00, 0xf4, 0x21, 0x00


	//----- nvinfo : EIATTR_KPARAM_INFO
	.align		4
.L_29:
        /*0098*/ 	.byte	0x04, 0x17
        /*009a*/ 	.short	(.L_31 - .L_30)
.L_30:
        /*009c*/ 	.word	0x00000000
        /*00a0*/ 	.short	0x0006
        /*00a2*/ 	.short	0x0030
        /*00a4*/ 	.byte	0x00, 0xf4, 0x21, 0x00


	//----- nvinfo : EIATTR_KPARAM_INFO
	.align		4
.L_31:
        /*00a8*/ 	.byte	0x04, 0x17
        /*00aa*/ 	.short	(.L_33 - .L_32)
.L_32:
        /*00ac*/ 	.word	0x00000000
        /*00b0*/ 	.short	0x0005
        /*00b2*/ 	.short	0x0028
        /*00b4*/ 	.byte	0x00, 0xf4, 0x21, 0x00


	//----- nvinfo : EIATTR_KPARAM_INFO
	.align		4
.L_33:
        /*00b8*/ 	.byte	0x04, 0x17
        /*00ba*/ 	.short	(.L_35 - .L_34)
.L_34:
        /*00bc*/ 	.word	0x00000000
        /*00c0*/ 	.short	0x0004
        /*00c2*/ 	.short	0x0020
        /*00c4*/ 	.byte	0x00, 0xf4, 0x21, 0x00


	//----- nvinfo : EIATTR_KPARAM_INFO
	.align		4
.L_35:
        /*00c8*/ 	.byte	0x04, 0x17
        /*00ca*/ 	.short	(.L_37 - .L_36)
.L_36:
        /*00cc*/ 	.word	0x00000000
        /*00d0*/ 	.short	0x0003
        /*00d2*/ 	.short	0x0018
        /*00d4*/ 	.byte	0x00, 0xf4, 0x21, 0x00


	//----- nvinfo : EIATTR_KPARAM_INFO
	.align		4
.L_37:
        /*00d8*/ 	.byte	0x04, 0x17
        /*00da*/ 	.short	(.L_39 - .L_38)
.L_38:
        /*00dc*/ 	.word	0x00000000
        /*00e0*/ 	.short	0x0002
        /*00e2*/ 	.short	0x0010
        /*00e4*/ 	.byte	0x00, 0xf4, 0x21, 0x00


	//----- nvinfo : EIATTR_KPARAM_INFO
	.align		4
.L_39:
        /*00e8*/ 	.byte	0x04, 0x17
        /*00ea*/ 	.short	(.L_41 - .L_40)
.L_40:
        /*00ec*/ 	.word	0x00000000
        /*00f0*/ 	.short	0x0001
        /*00f2*/ 	.short	0x0008
        /*00f4*/ 	.byte	0x00, 0xf4, 0x21, 0x00


	//----- nvinfo : EIATTR_KPARAM_INFO
	.align		4
.L_41:
        /*00f8*/ 	.byte	0x04, 0x17
        /*00fa*/ 	.short	(.L_43 - .L_42)
.L_42:
        /*00fc*/ 	.word	0x00000000
        /*0100*/ 	.short	0x0000
        /*0102*/ 	.short	0x0000
        /*0104*/ 	.byte	0x00, 0xf4, 0x21, 0x00


	//----- nvinfo : EIATTR_SPARSE_MMA_MASK
	.align		4
.L_43:
        /*0108*/ 	.byte	0x03, 0x50
        /*010a*/ 	.short	0x0000


	//----- nvinfo : EIATTR_MAXREG_COUNT
	.align		4
        /*010c*/ 	.byte	0x03, 0x1b
        /*010e*/ 	.short	0x00ff


	//----- nvinfo : EIATTR_EXIT_INSTR_OFFSETS
	.align		4
        /*0110*/ 	.byte	0x04, 0x1c
        /*0112*/ 	.short	(.L_45 - .L_44)


	//   ....[0]....
.L_44:
        /*0114*/ 	.word	0x00000920


	//   ....[1]....
        /*0118*/ 	.word	0x00000940


	//----- nvinfo : EIATTR_REQNTID
	.align		4
.L_45:
        /*011c*/ 	.byte	0x04, 0x10
        /*011e*/ 	.short	(.L_47 - .L_46)
.L_46:
        /*0120*/ 	.word	0x00000020
        /*0124*/ 	.word	0x00000001
        /*0128*/ 	.word	0x00000001


	//----- nvinfo : EIATTR_CBANK_PARAM_SIZE
	.align		4
.L_47:
        /*012c*/ 	.byte	0x03, 0x19
        /*012e*/ 	.short	0x0078


	//----- nvinfo : EIATTR_PARAM_CBANK
	.align		4
        /*0130*/ 	.byte	0x04, 0x0a
        /*0132*/ 	.short	(.L_49 - .L_48)
	.align		4
.L_48:
        /*0134*/ 	.word	index@(.nv.constant0.triton_poi_fused__native_batch_norm_legit_no_training_add_2)
        /*0138*/ 	.short	0x0210
        /*013a*/ 	.short	0x0078


	//----- nvinfo : EIATTR_SW_WAR
	.align		4
.L_49:
        /*013c*/ 	.byte	0x04, 0x36
        /*013e*/ 	.short	(.L_51 - .L_50)
.L_50:
        /*0140*/ 	.word	0x00000008
.L_51:


//--------------------- .nv.callgraph             --------------------------
	.section	.nv.callgraph,"",@"SHT_CUDA_CALLGRAPH"
	.align	4
	.sectionentsize	8
	.align		4
        /*0000*/ 	.word	0x00000000
	.align		4
        /*0004*/ 	.word	0xffffffff
	.align		4
        /*0008*/ 	.word	0x00000000
	.align		4
        /*000c*/ 	.word	0xfffffffe
	.align		4
        /*0010*/ 	.word	0x00000000
	.align		4
        /*0014*/ 	.word	0xfffffffd
	.align		4
        /*0018*/ 	.word	0x00000000
	.align		4
        /*001c*/ 	.word	0xfffffffc


//--------------------- .nv.constant4             --------------------------
	.section	.nv.constant4,"a",@progbits
	.align	8
	.align		8
.nv.constant4:
        /*0000*/ 	.dword	_$_str
	.align		8
        /*0008*/ 	.dword	_$_str_$_2


//--------------------- .text.triton_poi_fused__native_batch_norm_legit_no_training_add_2 --------------------------
	.section	.text.triton_poi_fused__native_batch_norm_legit_no_training_add_2,"ax",@progbits
	.sectionflags	@"SHF_BARRIERS=1"
	.align	128
        .global         triton_poi_fused__native_batch_norm_legit_no_training_add_2
        .type           triton_poi_fused__native_batch_norm_legit_no_training_add_2,@function
        .size           triton_poi_fused__native_batch_norm_legit_no_training_add_2,(.L_x_1 - triton_poi_fused__native_batch_norm_legit_no_training_add_2)
        .other          triton_poi_fused__native_batch_norm_legit_no_training_add_2,@"STO_CUDA_ENTRY STV_DEFAULT"
triton_poi_fused__native_batch_norm_legit_no_training_add_2:
.text.triton_poi_fused__native_batch_norm_legit_no_training_add_2:
[----:B------:R-:W0:Y:S01]  /*0000*/  LDC R1, c[0x0][0x28] ;  /* 0x00000a00ff017b82 */ /* 0x000e220000000800 */
[----:B------:R-:W1:Y:S07]  /*0010*/  S2R R15, SR_CTAID.X ;  /* 0x00000000000f7919 */ /* 0x000e6e0000002500 */
[----:B------:R-:W2:Y:S01]  /*0020*/  LDC.64 R10, c[0x0][0x210] ;  /* 0x00008400ff0a7b82 */ /* 0x000ea20000000a00 */
[----:B------:R-:W-:Y:S01]  /*0030*/  HFMA2.MMA R18, -RZ, RZ, 0, 0 ;  /* 0x00000000ff127435 */ /* 0x000fe200000001ff */
[----:B------:R-:W-:Y:S01]  /*0040*/  ULDC.64 UR6, c[0x0][0x208] ;  /* 0x0000820000067ab9 */ /* 0x000fe20000000a00 */
[----:B------:R-:W3:Y:S01]  /*0050*/  S2R R2, SR_TID.X ;  /* 0x0000000000027919 */ /* 0x000ee20000002100 */
[----:B------:R-:W4:Y:S04]  /*0060*/  S2R R17, SR_CTAID.Y ;  /* 0x0000000000117919 */ /* 0x000f280000002600 */
[----:B------:R-:W5:Y:S01]  /*0070*/  S2UR UR5, SR_CgaCtaId ;  /* 0x00000000000579c3 */ /* 0x000f620000008800 */
[----:B------:R-:W-:-:S07]  /*0080*/  UMOV UR4, 0x400 ;  /* 0x0000040000047882 */ /* 0x000fce0000000000 */
[----:B------:R-:W5:Y:S08]  /*0090*/  LDC.64 R8, c[0x0][0x218] ;  /* 0x00008600ff087b82 */ /* 0x000f700000000a00 */
[----:B------:R-:W5:Y:S01]  /*00a0*/  LDC.64 R6, c[0x0][0x220] ;  /* 0x00008800ff067b82 */ /* 0x000f620000000a00 */
[----:B-1----:R-:W-:Y:S01]  /*00b0*/  IMAD.SHL.U32 R15, R15, 0x4, RZ ;  /* 0x000000040f0f7824 */ /* 0x002fe200078e00ff */
[----:B------:R-:W-:-:S06]  /*00c0*/  CS2R R24, SRZ ;  /* 0x0000000000187805 */ /* 0x000fcc000001ff00 */
[----:B------:R-:W1:Y:S01]  /*00d0*/  LDC.64 R4, c[0x0][0x230] ;  /* 0x00008c00ff047b82 */ /* 0x000e620000000a00 */
[----:B---3--:R-:W-:Y:S02]  /*00e0*/  SHF.R.U32.HI R12, RZ, 0x2, R2 ;  /* 0x00000002ff0c7819 */ /* 0x008fe40000011602 */
[----:B------:R-:W-:Y:S01]  /*00f0*/  LOP3.LUT R16, R15, 0x3, R2, 0xf8, !PT ;  /* 0x000000030f107812 */ /* 0x000fe200078ef802 */
[----:B----4-:R-:W-:Y:S01]  /*0100*/  IMAD.SHL.U32 R3, R17, 0x8, RZ ;  /* 0x0000000811037824 */ /* 0x010fe200078e00ff */
[----:B------:R-:W-:Y:S02]  /*0110*/  SGXT.U32 R12, R12, 0x3 ;  /* 0x000000030c0c781a */ /* 0x000fe40000000000 */
[----:B------:R-:W-:Y:S01]  /*0120*/  MOV R26, RZ ;  /* 0x000000ff001a7202 */ /* 0x000fe20000000f00 */
[----:B------:R-:W-:Y:S01]  /*0130*/  IMAD.MOV.U32 R28, RZ, RZ, RZ ;  /* 0x000000ffff1c7224 */ /* 0x000fe200078e00ff */
[----:B------:R-:W-:Y:S01]  /*0140*/  ISETP.GE.AND P0, PT, R16, 0x4, PT ;  /* 0x000000041000780c */ /* 0x000fe20003f06270 */
[----:B------:R-:W3:Y:S01]  /*0150*/  LDC.64 R22, c[0x0][0x260] ;  /* 0x00009800ff167b82 */ /* 0x000ee20000000a00 */
[----:B------:R-:W-:-:S04]  /*0160*/  LOP3.LUT R13, R12, R3, RZ, 0xfc, !PT ;  /* 0x000000030c0d7212 */ /* 0x000fc800078efcff */
[C---:B------:R-:W-:Y:S01]  /*0170*/  ISETP.LT.AND P0, PT, R13.reuse, 0x10, !P0 ;  /* 0x000000100d00780c */ /* 0x040fe20004701270 */
[----:B------:R-:W-:-:S04]  /*0180*/  IMAD R0, R13, 0x4, R16 ;  /* 0x000000040d007824 */ /* 0x000fc800078e0210 */
[----:B--2---:R-:W-:-:S08]  /*0190*/  IMAD.WIDE R10, R0, 0x4, R10 ;  /* 0x00000004000a7825 */ /* 0x004fd000078e020a */
[----:B------:R2:W4:Y:S01]  /*01a0*/  @P0 LDG.E.EL R18, desc[UR6][R10.64] ;  /* 0x000000060a120981 */ /* 0x000522000c2e1900 */
[----:B------:R-:W-:Y:S01]  /*01b0*/  LOP3.LUT R14, R3, 0x7, R2, 0xf8, !PT ;  /* 0x00000007030e7812 */ /* 0x000fe200078ef802 */
[----:B-----5:R-:W-:Y:S01]  /*01c0*/  UPRMT UR4, UR5, 0x654, UR4 ;  /* 0x0000065405047896 */ /* 0x020fe20008000004 */
[----:B------:R-:W-:Y:S02]  /*01d0*/  SHF.R.U32.HI R19, RZ, 0x3, R2 ;  /* 0x00000003ff137819 */ /* 0x000fe40000011602 */
[----:B------:R-:W-:Y:S02]  /*01e0*/  SHF.R.S32.HI R3, RZ, 0x1f, R14 ;  /* 0x0000001fff037819 */ /* 0x000fe4000001140e */
[----:B------:R-:W-:Y:S02]  /*01f0*/  SHF.R.S32.HI R17, RZ, 0x1c, R17 ;  /* 0x0000001cff117819 */ /* 0x000fe40000011411 */
[----:B------:R-:W-:Y:S02]  /*0200*/  ISETP.GE.AND P2, PT, R14, 0x10, PT ;  /* 0x000000100e00780c */ /* 0x000fe40003f46270 */
[----:B--2---:R-:W-:-:S02]  /*0210*/  LEA.HI R11, R3, R14, RZ, 0x2 ;  /* 0x0000000e030b7211 */ /* 0x004fc400078f10ff */
[----:B------:R-:W-:Y:S01]  /*0220*/  SGXT.U32 R3, R19, 0x2 ;  /* 0x000000021303781a */ /* 0x000fe20000000000 */
[----:B------:R-:W-:Y:S01]  /*0230*/  IMAD.SHL.U32 R19, R2, 0x8, RZ ;  /* 0x0000000802137824 */ /* 0x000fe200078e00ff */
[----:B------:R-:W-:Y:S02]  /*0240*/  SGXT R10, R17, 0x1 ;  /* 0x00000001110a781a */ /* 0x000fe40000000200 */
[C---:B------:R-:W-:Y:S01]  /*0250*/  LOP3.LUT R17, R11.reuse, 0xfffffffc, RZ, 0xc0, !PT ;  /* 0xfffffffc0b117812 */ /* 0x040fe200078ec0ff */
[----:B------:R-:W-:Y:S01]  /*0260*/  IMAD.SHL.U32 R11, R11, 0x4, RZ ;  /* 0x000000040b0b7824 */ /* 0x000fe200078e00ff */
[----:B------:R-:W-:Y:S02]  /*0270*/  LOP3.LUT R19, R19, 0x18, RZ, 0xc0, !PT ;  /* 0x0000001813137812 */ /* 0x000fe400078ec0ff */
[----:B------:R-:W-:Y:S02]  /*0280*/  LOP3.LUT R15, R3, R15, RZ, 0xfc, !PT ;  /* 0x0000000f030f7212 */ /* 0x000fe400078efcff */
[----:B------:R-:W-:-:S02]  /*0290*/  LOP3.LUT R12, R12, R19, RZ, 0xfc, !PT ;  /* 0x000000130c0c7212 */ /* 0x000fc400078efcff */
[----:B------:R-:W-:Y:S02]  /*02a0*/  LEA.HI R19, R19, UR4, RZ, 0x1f ;  /* 0x0000000413137c11 */ /* 0x000fe4000f8ff8ff */
[----:B------:R-:W-:Y:S02]  /*02b0*/  IADD3 R17, R14, -R17, RZ ;  /* 0x800000110e117210 */ /* 0x000fe40007ffe0ff */
[----:B------:R-:W-:Y:S01]  /*02c0*/  ISETP.GE.AND P1, PT, R15, 0x4, PT ;  /* 0x000000040f00780c */ /* 0x000fe20003f26270 */
[----:B------:R-:W-:Y:S01]  /*02d0*/  IMAD R19, R12, 0x4, R19 ;  /* 0x000000040c137824 */ /* 0x000fe200078e0213 */
[----:B------:R-:W-:Y:S01]  /*02e0*/  LOP3.LUT R20, R11, 0xfffffff0, RZ, 0xc0, !PT ;  /* 0xfffffff00b147812 */ /* 0x000fe200078ec0ff */
[----:B------:R-:W-:Y:S01]  /*02f0*/  IMAD R15, R15, 0x4, R17 ;  /* 0x000000040f0f7824 */ /* 0x000fe200078e0211 */
[----:B------:R-:W-:Y:S01]  /*0300*/  ISETP.LT.AND P1, PT, R14, 0x10, !P1 ;  /* 0x000000100e00780c */ /* 0x000fe20004f21270 */
[----:B0-----:R-:W-:Y:S01]  /*0310*/  IMAD.WIDE R6, R17, 0x4, R6 ;  /* 0x0000000411067825 */ /* 0x001fe200078e0206 */
[----:B------:R-:W-:-:S02]  /*0320*/  LEA.HI R10, R10, R13, RZ, 0x2 ;  /* 0x0000000d0a0a7211 */ /* 0x000fc400078f10ff */
[----:B------:R-:W-:Y:S02]  /*0330*/  IADD3 R15, R15, R20, RZ ;  /* 0x000000140f0f7210 */ /* 0x000fe40007ffe0ff */
[----:B------:R-:W-:Y:S01]  /*0340*/  LOP3.LUT R10, R10, 0x3ffffffc, RZ, 0xc0, !PT ;  /* 0x3ffffffc0a0a7812 */ /* 0x000fe200078ec0ff */
[----:B------:R-:W0:Y:S02]  /*0350*/  LDC.64 R20, c[0x0][0x258] ;  /* 0x00009600ff147b82 */ /* 0x000e240000000a00 */
[----:B------:R-:W-:-:S04]  /*0360*/  IMAD.WIDE R8, R15, 0x4, R8 ;  /* 0x000000040f087825 */ /* 0x000fc800078e0208 */
[----:B------:R-:W-:Y:S02]  /*0370*/  IMAD.IADD R13, R13, 0x1, -R10 ;  /* 0x000000010d0d7824 */ /* 0x000fe400078e0a0a */
[----:B------:R-:W2:Y:S02]  /*0380*/  LDC.64 R10, c[0x0][0x250] ;  /* 0x00009400ff0a7b82 */ /* 0x000ea40000000a00 */
[----:B------:R-:W-:-:S04]  /*0390*/  IMAD R27, R13, 0x4, R16 ;  /* 0x000000040d1b7824 */ /* 0x000fc800078e0210 */
[C---:B-1----:R-:W-:Y:S02]  /*03a0*/  IMAD.WIDE R4, R27.reuse, 0x4, R4 ;  /* 0x000000041b047825 */ /* 0x042fe400078e0204 */
[----:B------:R-:W1:Y:S08]  /*03b0*/  LDC.64 R12, c[0x0][0x228] ;  /* 0x00008a00ff0c7b82 */ /* 0x000e700000000a00 */
[----:B------:R-:W5:Y:S01]  /*03c0*/  LDC.64 R14, c[0x0][0x238] ;  /* 0x00008e00ff0e7b82 */ /* 0x000f620000000a00 */
[----:B--2---:R-:W-:-:S07]  /*03d0*/  IMAD.WIDE R10, R27, 0x4, R10 ;  /* 0x000000041b0a7825 */ /* 0x004fce00078e020a */
[----:B------:R-:W2:Y:S01]  /*03e0*/  LDC.64 R16, c[0x0][0x240] ;  /* 0x00009000ff107b82 */ /* 0x000ea20000000a00 */
[----:B----4-:R4:W-:Y:S07]  /*03f0*/  STS [R19], R18 ;  /* 0x0000001213007388 */ /* 0x0109ee0000000800 */
[----:B------:R-:W-:Y:S08]  /*0400*/  BAR.SYNC.DEFER_BLOCKING 0x0 ;  /* 0x0000000000007b1d */ /* 0x000ff00000010000 */
[----:B----4-:R-:W4:Y:S01]  /*0410*/  LDC.64 R18, c[0x0][0x248] ;  /* 0x00009200ff127b82 */ /* 0x010f220000000a00 */
[----:B------:R1:W3:Y:S04]  /*0420*/  @P1 LDG.E.EL R24, desc[UR6][R8.64] ;  /* 0x0000000608181981 */ /* 0x0002e8000c2e1900 */
[----:B------:R-:W3:Y:S04]  /*0430*/  @!P2 LDG.E.EL R25, desc[UR6][R6.64] ;  /* 0x000000060619a981 */ /* 0x000ee8000c2e1900 */
[----:B------:R0:W3:Y:S04]  /*0440*/  @P0 LDG.E.EL R26, desc[UR6][R4.64] ;  /* 0x00000006041a0981 */ /* 0x0000e8000c2e1900 */
[----:B------:R5:W3:Y:S01]  /*0450*/  @P0 LDG.E.EL R28, desc[UR6][R10.64] ;  /* 0x000000060a1c0981 */ /* 0x000ae2000c2e1900 */
[----:B-1----:R-:W-:Y:S01]  /*0460*/  IMAD.WIDE R8, R27, 0x4, R12 ;  /* 0x000000041b087825 */ /* 0x002fe200078e020c */
[----:B0-----:R-:W-:-:S02]  /*0470*/  CS2R R4, SRZ ;  /* 0x0000000000047805 */ /* 0x001fc4000001ff00 */
[----:B------:R-:W-:Y:S01]  /*0480*/  CS2R R6, SRZ ;  /* 0x0000000000067805 */ /* 0x000fe2000001ff00 */
[----:B--2---:R-:W-:-:S03]  /*0490*/  IMAD.WIDE R12, R27, 0x4, R16 ;  /* 0x000000041b0c7825 */ /* 0x004fc600078e0210 */
[----:B------:R0:W2:Y:S01]  /*04a0*/  @P0 LDG.E.EL R4, desc[UR6][R8.64] ;  /* 0x0000000608040981 */ /* 0x0000a2000c2e1900 */
[----:B-----5:R-:W-:-:S03]  /*04b0*/  IMAD.WIDE R10, R27, 0x4, R14 ;  /* 0x000000041b0a7825 */ /* 0x020fc600078e020e */
[----:B------:R-:W5:Y:S01]  /*04c0*/  @P0 LDG.E.EL R6, desc[UR6][R12.64] ;  /* 0x000000060c060981 */ /* 0x000f62000c2e1900 */
[----:B----4-:R-:W-:-:S03]  /*04d0*/  IMAD.WIDE R14, R27, 0x4, R18 ;  /* 0x000000041b0e7825 */ /* 0x010fc600078e0212 */
[----:B------:R1:W5:Y:S04]  /*04e0*/  @P0 LDG.E.EL R5, desc[UR6][R10.64] ;  /* 0x000000060a050981 */ /* 0x000368000c2e1900 */
[----:B------:R4:W2:Y:S01]  /*04f0*/  @P0 LDG.E.EL R7, desc[UR6][R14.64] ;  /* 0x000000060e070981 */ /* 0x0008a2000c2e1900 */
[----:B0-----:R-:W-:Y:S01]  /*0500*/  CS2R R8, SRZ ;  /* 0x0000000000087805 */ /* 0x001fe2000001ff00 */
[----:B------:R-:W-:-:S04]  /*0510*/  IMAD.WIDE R16, R27, 0x4, R20 ;  /* 0x000000041b107825 */ /* 0x000fc800078e0214 */
[----:B---3--:R-:W-:Y:S01]  /*0520*/  IMAD.WIDE R18, R27, 0x4, R22 ;  /* 0x000000041b127825 */ /* 0x008fe200078e0216 */
[----:B------:R-:W3:Y:S04]  /*0530*/  @P0 LDG.E.EL R9, desc[UR6][R16.64] ;  /* 0x0000000610090981 */ /* 0x000ee8000c2e1900 */
[----:B------:R0:W3:Y:S01]  /*0540*/  @P0 LDG.E.EL R8, desc[UR6][R18.64] ;  /* 0x0000000612080981 */ /* 0x0000e2000c2e1900 */
[----:B-1----:R-:W-:-:S04]  /*0550*/  SHF.R.U32.HI R10, RZ, 0x1, R2 ;  /* 0x00000001ff0a7819 */ /* 0x002fc80000011602 */
[----:B------:R-:W-:Y:S02]  /*0560*/  LOP3.LUT R11, R10, 0xc, RZ, 0xc0, !PT ;  /* 0x0000000c0a0b7812 */ /* 0x000fe400078ec0ff */
[----:B------:R-:W-:-:S03]  /*0570*/  LOP3.LUT R10, R2, 0x1f, RZ, 0xc0, !PT ;  /* 0x0000001f020a7812 */ /* 0x000fc600078ec0ff */
[----:B------:R-:W-:-:S05]  /*0580*/  VIADD R11, R11, UR4 ;  /* 0x000000040b0b7c36 */ /* 0x000fca0008000000 */
[----:B------:R-:W-:-:S06]  /*0590*/  LEA R11, R10, R11, 0x2 ;  /* 0x0000000b0a0b7211 */ /* 0x000fcc00078e10ff */
[----:B------:R-:W1:Y:S01]  /*05a0*/  LDS R11, [R11] ;  /* 0x000000000b0b7984 */ /* 0x000e620000000800 */
[----:B------:R-:W-:-:S05]  /*05b0*/  IMAD.SHL.U32 R12, R2, 0x4, RZ ;  /* 0x00000004020c7824 */ /* 0x000fca00078e00ff */
[----:B------:R-:W-:-:S04]  /*05c0*/  LOP3.LUT R12, R12, 0x1c, RZ, 0xc0, !PT ;  /* 0x0000001c0c0c7812 */ /* 0x000fc800078ec0ff */
[----:B------:R-:W-:Y:S01]  /*05d0*/  LOP3.LUT R3, R3, R12, RZ, 0xfc, !PT ;  /* 0x0000000c03037212 */ /* 0x000fe200078efcff */
[----:B------:R-:W-:-:S05]  /*05e0*/  VIADD R12, R12, UR4 ;  /* 0x000000040c0c7c36 */ /* 0x000fca0008000000 */
[----:B------:R-:W-:Y:S02]  /*05f0*/  LEA R13, R3, R12, 0x2 ;  /* 0x0000000c030d7211 */ /* 0x000fe400078e10ff */
[----:B------:R-:W-:-:S05]  /*0600*/  LOP3.LUT R2, R2, 0x1c, RZ, 0xc0, !PT ;  /* 0x0000001c02027812 */ /* 0x000fca00078ec0ff */
[----:B------:R-:W-:-:S04]  /*0610*/  VIADD R3, R2, UR4 ;  /* 0x0000000402037c36 */ /* 0x000fc80008000000 */
[----:B------:R-:W-:Y:S01]  /*0620*/  IMAD R12, R10, 0x4, R3 ;  /* 0x000000040a0c7824 */ /* 0x000fe200078e0203 */
[----:B------:R-:W-:Y:S01]  /*0630*/  BAR.SYNC.DEFER_BLOCKING 0x0 ;  /* 0x0000000000007b1d */ /* 0x000fe20000010000 */
[----:B----4-:R-:W-:-:S07]  /*0640*/  HFMA2.MMA R14, -RZ, RZ, 1.625, 0 ;  /* 0x3e800000ff0e7435 */ /* 0x010fce00000001ff */
[----:B------:R-:W4:Y:S02]  /*0650*/  LDC.64 R2, c[0x0][0x268] ;  /* 0x00009a00ff027b82 */ /* 0x000f240000000a00 */
[----:B----4-:R-:W-:Y:S01]  /*0660*/  IMAD.WIDE R2, R0, 0x4, R2 ;  /* 0x0000000400027825 */ /* 0x010fe200078e0202 */
[----:B------:R-:W-:-:S03]  /*0670*/  FSETP.GEU.AND P1, PT, R24, -R25, PT ;  /* 0x800000191800720b */ /* 0x000fc60003f2e000 */
[----:B------:R-:W-:-:S05]  /*0680*/  FADD R24, R25, R24 ;  /* 0x0000001819187221 */ /* 0x000fca0000000000 */
[----:B------:R-:W-:-:S05]  /*0690*/  FSEL R24, R24, RZ, P1 ;  /* 0x000000ff18187208 */ /* 0x000fca0000800000 */
[----:B-1----:R-:W-:Y:S01]  /*06a0*/  FADD R24, R11, R24 ;  /* 0x000000180b187221 */ /* 0x002fe20000000000 */
[----:B------:R-:W-:Y:S01]  /*06b0*/  FADD R26, R26, 9.9999997473787516356e-06 ;  /* 0x3727c5ac1a1a7421 */ /* 0x000fe20000000000 */
[----:B------:R-:W-:Y:S01]  /*06c0*/  FADD R28, R28, 9.9999997473787516356e-06 ;  /* 0x3727c5ac1c1c7421 */ /* 0x000fe20000000000 */
[----:B------:R-:W1:Y:S02]  /*06d0*/  LDC.64 R10, c[0x0][0x270] ;  /* 0x00009c00ff0a7b82 */ /* 0x000e640000000a00 */
[----:B------:R-:W-:Y:S06]  /*06e0*/  STS [R13], R24 ;  /* 0x000000180d007388 */ /* 0x000fec0000000800 */
[----:B------:R-:W-:Y:S06]  /*06f0*/  BAR.SYNC.DEFER_BLOCKING 0x0 ;  /* 0x0000000000007b1d */ /* 0x000fec0000010000 */
[----:B------:R-:W4:Y:S01]  /*0700*/  MUFU.SQRT R26, R26 ;  /* 0x0000001a001a7308 */ /* 0x000f220000002000 */
[----:B------:R-:W2:Y:S01]  /*0710*/  LDS R15, [R12] ;  /* 0x000000000c0f7984 */ /* 0x000ea20000000800 */
[----:B------:R-:W-:Y:S01]  /*0720*/  BAR.SYNC.DEFER_BLOCKING 0x0 ;  /* 0x0000000000007b1d */ /* 0x000fe20000010000 */
[----:B----4-:R-:W-:-:S05]  /*0730*/  FSETP.GT.AND P1, PT, R26, 8.50705917302346158658e+37, PT ;  /* 0x7e8000001a00780b */ /* 0x010fca0003f24000 */
[----:B------:R-:W4:Y:S01]  /*0740*/  MUFU.SQRT R28, R28 ;  /* 0x0000001c001c7308 */ /* 0x000f220000002000 */
[----:B------:R-:W-:Y:S01]  /*0750*/  FSETP.GEU.AND P3, PT, R26, 1.175494350822287508e-38, PT ;  /* 0x008000001a00780b */ /* 0x000fe20003f6e000 */
[----:B------:R-:W-:Y:S01]  /*0760*/  STS [R13], R24 ;  /* 0x000000180d007388 */ /* 0x000fe20000000800 */
[----:B------:R-:W-:Y:S01]  /*0770*/  BAR.SYNC.DEFER_BLOCKING 0x0 ;  /* 0x0000000000007b1d */ /* 0x000fe20000010000 */
[----:B----4-:R-:W-:-:S04]  /*0780*/  FSETP.GT.AND P2, PT, R28, 8.50705917302346158658e+37, PT ;  /* 0x7e8000001c00780b */ /* 0x010fc80003f44000 */
[----:B------:R-:W-:Y:S01]  /*0790*/  @P1 FMUL R26, R26, 0.25 ;  /* 0x3e8000001a1a1820 */ /* 0x000fe20000400000 */
[----:B------:R-:W-:-:S05]  /*07a0*/  FSETP.GEU.AND P4, PT, R28, 1.175494350822287508e-38, PT ;  /* 0x008000001c00780b */ /* 0x000fca0003f8e000 */
[----:B------:R-:W-:-:S06]  /*07b0*/  @!P3 FMUL R26, R26, 16777216 ;  /* 0x4b8000001a1ab820 */ /* 0x000fcc0000400000 */
[----:B------:R-:W4:Y:S01]  /*07c0*/  MUFU.RCP R26, R26 ;  /* 0x0000001a001a7308 */ /* 0x000f220000001000 */
[----:B------:R-:W-:Y:S01]  /*07d0*/  @P2 FMUL R28, R28, 0.25 ;  /* 0x3e8000001c1c2820 */ /* 0x000fe20000400000 */
[----:B0-----:R0:W3:Y:S01]  /*07e0*/  LDS R19, [R12] ;  /* 0x000000000c137984 */ /* 0x0010e20000000800 */
[----:B------:R-:W-:Y:S02]  /*07f0*/  FSEL R17, R14, 1, P1 ;  /* 0x3f8000000e117808 */ /* 0x000fe40000800000 */
[----:B------:R-:W-:-:S03]  /*0800*/  @!P4 FMUL R28, R28, 16777216 ;  /* 0x4b8000001c1cc820 */ /* 0x000fc60000400000 */
[----:B------:R-:W-:-:S03]  /*0810*/  @!P3 FMUL R17, R17, 16777216 ;  /* 0x4b8000001111b820 */ /* 0x000fc60000400000 */
[----:B------:R-:W1:Y:S01]  /*0820*/  MUFU.RCP R28, R28 ;  /* 0x0000001c001c7308 */ /* 0x000e620000001000 */
[----:B--2---:R-:W-:Y:S01]  /*0830*/  FADD R4, R15, -R4 ;  /* 0x800000040f047221 */ /* 0x004fe20000000000 */
[----:B----4-:R-:W-:Y:S01]  /*0840*/  FMUL R17, R26, R17 ;  /* 0x000000111a117220 */ /* 0x010fe20000400000 */
[----:B0-----:R-:W0:Y:S01]  /*0850*/  LDC.64 R12, c[0x0][0x278] ;  /* 0x00009e00ff0c7b82 */ /* 0x001e220000000a00 */
[----:B------:R-:W-:Y:S02]  /*0860*/  FSEL R15, R14, 1, P2 ;  /* 0x3f8000000e0f7808 */ /* 0x000fe40001000000 */
[----:B------:R-:W-:-:S03]  /*0870*/  FMUL R17, R17, R4 ;  /* 0x0000000411117220 */ /* 0x000fc60000400000 */
[----:B------:R-:W-:Y:S01]  /*0880*/  @!P4 FMUL R15, R15, 16777216 ;  /* 0x4b8000000f0fc820 */ /* 0x000fe20000400000 */
[----:B-----5:R-:W-:-:S04]  /*0890*/  FFMA R17, R17, R5, R6 ;  /* 0x0000000511117223 */ /* 0x020fc80000000006 */
[----:B------:R-:W-:Y:S01]  /*08a0*/  FADD R7, R17, -R7 ;  /* 0x8000000711077221 */ /* 0x000fe20000000000 */
[----:B-1----:R-:W-:-:S04]  /*08b0*/  FMUL R4, R28, R15 ;  /* 0x0000000f1c047220 */ /* 0x002fc80000400000 */
[----:B------:R-:W-:Y:S01]  /*08c0*/  FMUL R7, R7, R4 ;  /* 0x0000000407077220 */ /* 0x000fe20000400000 */
[----:B------:R-:W-:-:S04]  /*08d0*/  IMAD.WIDE R4, R0, 0x4, R10 ;  /* 0x0000000400047825 */ /* 0x000fc800078e020a */
[----:B---3--:R-:W-:Y:S01]  /*08e0*/  FFMA R9, R7, R9, R8 ;  /* 0x0000000907097223 */ /* 0x008fe20000000008 */
[----:B0-----:R-:W-:Y:S01]  /*08f0*/  IMAD.WIDE R6, R0, 0x4, R12 ;  /* 0x0000000400067825 */ /* 0x001fe200078e020c */
[----:B------:R0:W-:Y:S04]  /*0900*/  @P0 STG.E desc[UR6][R2.64], R19 ;  /* 0x0000001302000986 */ /* 0x0001e8000c101906 */
[----:B------:R0:W-:Y:S02]  /*0910*/  @P0 STG.E desc[UR6][R4.64], R17 ;  /* 0x0000001104000986 */ /* 0x0001e4000c101906 */
[----:B0-----:R-:W-:Y:S05]  /*0920*/  @!P0 EXIT ;  /* 0x000000000000894d */ /* 0x001fea0003800000 */
[----:B------:R-:W-:Y:S01]  /*0930*/  STG.E desc[UR6][R6.64], R9 ;  /* 0x0000000906007986 */ /* 0x000fe2000c101906 */
[----:B------:R-:W-:Y:S05]  /*0940*/  EXIT ;  /* 0x000000000000794d */ /* 0x000fea0003800000 */
.L_x_0:
[----:B------:R-:W-:-:S00]  /*0950*/  BRA `(.L_x_0) ;  /* 0xfffffffc00fc7947 */ /* 0x000fc0000383ffff */
[----:B------:R-:W-:-:S00]  /*0960*/  NOP ;  /* 0x0000000000007918 */ /* 0x000fc00000000000 */
        /* <DEDUP_REMOVED lines=9> */
.L_x_1:


//--------------------- .nv.global.init           --------------------------
	.section	.nv.global.init,"aw",@progbits
.nv.global.init:
	.type		_$_str,@object
	.size		_$_str,(_$_str_$_2 - _$_str)
_$_str:
        /*0000*/ 	.byte	0x5f, 0x5f, 0x43, 0x55, 0x44, 0x41, 0x5f, 0x46, 0x54, 0x5a, 0x00
	.type		_$_str_$_2,@object
	.size		_$_str_$_2,(.L_1 - _$_str_$_2)
_$_str_$_2:
        /*000b*/ 	.byte	0x5f, 0x5f, 0x43, 0x55, 0x44, 0x41, 0x5f, 0x50, 0x52, 0x45, 0x43, 0x5f, 0x53, 0x51, 0x52, 0x54
        /*001b*/ 	.byte	0x00
.L_1:


//--------------------- .nv.shared.triton_poi_fused__native_batch_norm_legit_no_training_add_2 --------------------------
	.section	.nv.shared.triton_poi_fused__native_batch_norm_legit_no_training_add_2,"aw",@nobits
	.sectionflags	@""
	.align	16
	.zero		1024


//--------------------- .nv.constant0.triton_poi_fused__native_batch_norm_legit_no_training_add_2 --------------------------
	.section	.nv.constant0.triton_poi_fused__native_batch_norm_legit_no_training_add_2,"a",@progbits
	.sectionflags	@""
	.align	4
.nv.constant0.triton_poi_fused__native_batch_norm_legit_no_training_add_2:
	.zero		648
